//
// Generated by NVIDIA NVVM Compiler
//
// Compiler Build ID: CL-36424714
// Cuda compilation tools, release 13.0, V13.0.88
// Based on NVVM 20.0.0
//

.version 9.0
.target sm_100
.address_size 64

	// .globl	_Z13convolution1dPKiS0_Pimm
.extern .shared .align 16 .b8 shared[];

.visible .entry _Z13convolution1dPKiS0_Pimm(
	.param .u64 .ptr .align 1 _Z13convolution1dPKiS0_Pimm_param_0,
	.param .u64 .ptr .align 1 _Z13convolution1dPKiS0_Pimm_param_1,
	.param .u64 .ptr .align 1 _Z13convolution1dPKiS0_Pimm_param_2,
	.param .u64 _Z13convolution1dPKiS0_Pimm_param_3,
	.param .u64 _Z13convolution1dPKiS0_Pimm_param_4
)
{
	.reg .pred 	%p<14>;
	.reg .b32 	%r<131>;
	.reg .b64 	%rd<39>;

	ld.param.u64 	%rd18, [_Z13convolution1dPKiS0_Pimm_param_0];
	ld.param.u64 	%rd14, [_Z13convolution1dPKiS0_Pimm_param_1];
	ld.param.u64 	%rd15, [_Z13convolution1dPKiS0_Pimm_param_2];
	ld.param.u64 	%rd16, [_Z13convolution1dPKiS0_Pimm_param_3];
	ld.param.u64 	%rd17, [_Z13convolution1dPKiS0_Pimm_param_4];
	cvta.to.global.u64 	%rd1, %rd18;
	mov.u32 	%r23, %ctaid.x;
	mov.u32 	%r1, %ntid.x;
	mov.u32 	%r24, %tid.x;
	mad.lo.s32 	%r25, %r23, %r1, %r24;
	cvt.u64.u32 	%rd2, %r25;
	cvt.u64.u32 	%rd3, %r24;
	cvt.u32.u64 	%r2, %rd17;
	add.s32 	%r3, %r1, %r2;
	setp.le.u64 	%p1, %rd16, %rd2;
	@%p1 bra 	$L__BB0_2;
	cvt.u32.u64 	%r26, %rd3;
	shl.b64 	%rd19, %rd2, 2;
	add.s64 	%rd20, %rd1, %rd19;
	ld.global.u32 	%r27, [%rd20];
	shl.b32 	%r28, %r26, 2;
	mov.u32 	%r29, shared;
	add.s32 	%r30, %r29, %r28;
	st.shared.u32 	[%r30], %r27;
$L__BB0_2:
	shl.b32 	%r31, %r3, 2;
	mov.u32 	%r32, shared;
	add.s32 	%r4, %r32, %r31;
	setp.le.u64 	%p2, %rd17, %rd3;
	@%p2 bra 	$L__BB0_4;
	cvt.u32.u64 	%r40, %rd3;
	cvta.to.global.u64 	%rd27, %rd14;
	shl.b64 	%rd28, %rd3, 2;
	add.s64 	%rd29, %rd27, %rd28;
	ld.global.u32 	%r41, [%rd29];
	shl.b32 	%r42, %r40, 2;
	add.s32 	%r43, %r4, %r42;
	st.shared.u32 	[%r43], %r41;
	bra.uni 	$L__BB0_6;
$L__BB0_4:
	shl.b64 	%rd21, %rd17, 1;
	setp.le.u64 	%p3, %rd21, %rd3;
	@%p3 bra 	$L__BB0_6;
	cvt.u64.u32 	%rd22, %r1;
	cvt.u32.u64 	%r33, %rd3;
	add.s64 	%rd23, %rd2, %rd22;
	sub.s64 	%rd24, %rd23, %rd17;
	shl.b64 	%rd25, %rd24, 2;
	add.s64 	%rd26, %rd1, %rd25;
	ld.global.u32 	%r34, [%rd26];
	add.s32 	%r35, %r1, %r33;
	sub.s32 	%r36, %r35, %r2;
	shl.b32 	%r37, %r36, 2;
	add.s32 	%r39, %r32, %r37;
	st.shared.u32 	[%r39], %r34;
$L__BB0_6:
	setp.le.u64 	%p4, %rd16, %rd2;
	bar.sync 	0;
	@%p4 bra 	$L__BB0_20;
	setp.eq.s64 	%p5, %rd17, 0;
	mov.b32 	%r130, 0;
	@%p5 bra 	$L__BB0_19;
	and.b64  	%rd4, %rd17, 7;
	setp.lt.u64 	%p6, %rd17, 8;
	mov.b32 	%r130, 0;
	mov.b64 	%rd37, 0;
	@%p6 bra 	$L__BB0_11;
	cvt.u32.u64 	%r48, %rd3;
	and.b64  	%rd37, %rd17, -8;
	shl.b32 	%r49, %r48, 2;
	add.s32 	%r51, %r49, %r32;
	add.s32 	%r122, %r51, 16;
	add.s32 	%r53, %r31, %r32;
	add.s32 	%r121, %r53, 16;
	mov.b32 	%r130, 0;
	mov.u64 	%rd35, %rd37;
$L__BB0_10:
	.pragma "nounroll";
	ld.shared.u32 	%r54, [%r122+-16];
	ld.shared.u32 	%r55, [%r121+-16];
	mad.lo.s32 	%r56, %r55, %r54, %r130;
	ld.shared.u32 	%r57, [%r122+-12];
	ld.shared.u32 	%r58, [%r121+-12];
	mad.lo.s32 	%r59, %r58, %r57, %r56;
	ld.shared.u32 	%r60, [%r122+-8];
	ld.shared.u32 	%r61, [%r121+-8];
	mad.lo.s32 	%r62, %r61, %r60, %r59;
	ld.shared.u32 	%r63, [%r122+-4];
	ld.shared.u32 	%r64, [%r121+-4];
	mad.lo.s32 	%r65, %r64, %r63, %r62;
	ld.shared.u32 	%r66, [%r122];
	ld.shared.u32 	%r67, [%r121];
	mad.lo.s32 	%r68, %r67, %r66, %r65;
	ld.shared.u32 	%r69, [%r122+4];
	ld.shared.u32 	%r70, [%r121+4];
	mad.lo.s32 	%r71, %r70, %r69, %r68;
	ld.shared.u32 	%r72, [%r122+8];
	ld.shared.u32 	%r73, [%r121+8];
	mad.lo.s32 	%r74, %r73, %r72, %r71;
	ld.shared.u32 	%r75, [%r122+12];
	ld.shared.u32 	%r76, [%r121+12];
	mad.lo.s32 	%r130, %r76, %r75, %r74;
	add.s64 	%rd35, %rd35, -8;
	add.s32 	%r122, %r122, 32;
	add.s32 	%r121, %r121, 32;
	setp.ne.s64 	%p7, %rd35, 0;
	@%p7 bra 	$L__BB0_10;
$L__BB0_11:
	setp.eq.s64 	%p8, %rd4, 0;
	@%p8 bra 	$L__BB0_19;
	and.b64  	%rd9, %rd17, 3;
	setp.lt.u64 	%p9, %rd4, 4;
	@%p9 bra 	$L__BB0_14;
	cvt.u32.u64 	%r78, %rd3;
	cvt.u32.u64 	%r79, %rd37;
	add.s32 	%r80, %r78, %r79;
	shl.b32 	%r81, %r80, 2;
	add.s32 	%r83, %r32, %r81;
	ld.shared.u32 	%r84, [%r83];
	shl.b32 	%r85, %r79, 2;
	add.s32 	%r86, %r4, %r85;
	ld.shared.u32 	%r87, [%r86];
	mad.lo.s32 	%r88, %r87, %r84, %r130;
	ld.shared.u32 	%r89, [%r83+4];
	ld.shared.u32 	%r90, [%r86+4];
	mad.lo.s32 	%r91, %r90, %r89, %r88;
	ld.shared.u32 	%r92, [%r83+8];
	ld.shared.u32 	%r93, [%r86+8];
	mad.lo.s32 	%r94, %r93, %r92, %r91;
	ld.shared.u32 	%r95, [%r83+12];
	ld.shared.u32 	%r96, [%r86+12];
	mad.lo.s32 	%r130, %r96, %r95, %r94;
	add.s64 	%rd37, %rd37, 4;
$L__BB0_14:
	setp.eq.s64 	%p10, %rd9, 0;
	@%p10 bra 	$L__BB0_19;
	setp.eq.s64 	%p11, %rd9, 1;
	@%p11 bra 	$L__BB0_17;
	cvt.u32.u64 	%r98, %rd3;
	cvt.u32.u64 	%r99, %rd37;
	add.s32 	%r100, %r98, %r99;
	shl.b32 	%r101, %r100, 2;
	add.s32 	%r103, %r32, %r101;
	ld.shared.u32 	%r104, [%r103];
	shl.b32 	%r105, %r99, 2;
	add.s32 	%r106, %r4, %r105;
	ld.shared.u32 	%r107, [%r106];
	mad.lo.s32 	%r108, %r107, %r104, %r130;
	ld.shared.u32 	%r109, [%r103+4];
	ld.shared.u32 	%r110, [%r106+4];
	mad.lo.s32 	%r130, %r110, %r109, %r108;
	add.s64 	%rd37, %rd37, 2;
$L__BB0_17:
	and.b64  	%rd31, %rd17, 1;
	setp.eq.b64 	%p12, %rd31, 1;
	not.pred 	%p13, %p12;
	@%p13 bra 	$L__BB0_19;
	cvt.u32.u64 	%r111, %rd3;
	cvt.u32.u64 	%r112, %rd37;
	add.s32 	%r113, %r111, %r112;
	shl.b32 	%r114, %r113, 2;
	add.s32 	%r116, %r32, %r114;
	ld.shared.u32 	%r117, [%r116];
	shl.b32 	%r118, %r112, 2;
	add.s32 	%r119, %r4, %r118;
	ld.shared.u32 	%r120, [%r119];
	mad.lo.s32 	%r130, %r120, %r117, %r130;
$L__BB0_19:
	cvta.to.global.u64 	%rd32, %rd15;
	shl.b64 	%rd33, %rd2, 2;
	add.s64 	%rd34, %rd32, %rd33;
	st.global.u32 	[%rd34], %r130;
$L__BB0_20:
	ret;

}


// ===== COMPILED SASS (sm_100) =====

	.target	sm_100

	.elftype	@"ET_EXEC"


//--------------------- .note.nv.tkinfo           --------------------------
	.section	.note.nv.tkinfo,"",@"SHT_NOTE"
	.sectionflags	@"SHF_NOTE_NV_TKINFO"
	.tkinfo
        /*0018*/ 	.word	0x00000002
        /*0030*/ 	.string	""
        /*0030*/ 	.string	"ptxas"
        /*0030*/ 	.string	"Cuda compilation tools, release 13.0, V13.0.88"
        /*0030*/ 	.string	"Build cuda_13.0.r13.0/compiler.36424714_0"
        /*0030*/ 	.string	"-arch sm_100 -m 64 "



//--------------------- .note.nv.cuinfo           --------------------------
	.section	.note.nv.cuinfo,"",@"SHT_NOTE"
	.sectionflags	@"SHF_NOTE_NV_CUINFO"
        /*0018*/ 	.short	0x0002
        /*001a*/ 	.short	0x0064
        /*001c*/ 	.short	0x0082
	.zero		2


//--------------------- .nv.info                  --------------------------
	.section	.nv.info,"",@"SHT_CUDA_INFO"
	.align	4


	//----- nvinfo : EIATTR_REGCOUNT
	.align		4
        /*0000*/ 	.byte	0x04, 0x2f
        /*0002*/ 	.short	(.L_1 - .L_0)
	.align		4
.L_0:
        /*0004*/ 	.word	index@(_Z13convolution1dPKiS0_Pimm)
        /*0008*/ 	.word	0x0000001d


	//----- nvinfo : EIATTR_FRAME_SIZE
	.align		4
.L_1:
        /*000c*/ 	.byte	0x04, 0x11
        /*000e*/ 	.short	(.L_3 - .L_2)
	.align		4
.L_2:
        /*0010*/ 	.word	index@(_Z13convolution1dPKiS0_Pimm)
        /*0014*/ 	.word	0x00000000


	//----- nvinfo : EIATTR_MIN_STACK_SIZE
	.align		4
.L_3:
        /*0018*/ 	.byte	0x04, 0x12
        /*001a*/ 	.short	(.L_5 - .L_4)
	.align		4
.L_4:
        /*001c*/ 	.word	index@(_Z13convolution1dPKiS0_Pimm)
        /*0020*/ 	.word	0x00000000
.L_5:


//--------------------- .nv.compat                --------------------------
	.section	.nv.compat,"",@"SHT_CUDA_COMPAT_INFO"
	.align	4
        /*0000*/ 	.byte	0x02, 0x09, 0x00, 0x00, 0x02, 0x02, 0x01, 0x00, 0x02, 0x05, 0x05, 0x00, 0x03, 0x07, 0x01, 0x01
        /*0010*/ 	.byte	0x02, 0x03, 0x00, 0x00, 0x02, 0x06, 0x01, 0x00, 0x04, 0x0b, 0x08, 0x00, 0x09, 0x00, 0x00, 0x00
        /*0020*/ 	.byte	0x00, 0x00, 0x00, 0x00


//--------------------- .nv.info._Z13convolution1dPKiS0_Pimm --------------------------
	.section	.nv.info._Z13convolution1dPKiS0_Pimm,"",@"SHT_CUDA_INFO"
	.sectionflags	@""
	.align	4


	//----- nvinfo : EIATTR_CUDA_API_VERSION
	.align		4
        /*0000*/ 	.byte	0x04, 0x37
        /*0002*/ 	.short	(.L_7 - .L_6)
.L_6:
        /*0004*/ 	.word	0x00000082


	//----- nvinfo : EIATTR_KPARAM_INFO
	.align		4
.L_7:
        /*0008*/ 	.byte	0x04, 0x17
        /*000a*/ 	.short	(.L_9 - .L_8)
.L_8:
        /*000c*/ 	.word	0x00000000
        /*0010*/ 	.short	0x0004
        /*0012*/ 	.short	0x0020
        /*0014*/ 	.byte	0x00, 0xf0, 0x21, 0x00


	//----- nvinfo : EIATTR_KPARAM_INFO
	.align		4
.L_9:
        /*0018*/ 	.byte	0x04, 0x17
        /*001a*/ 	.short	(.L_11 - .L_10)
.L_10:
        /*001c*/ 	.word	0x00000000
        /*0020*/ 	.short	0x0003
        /*0022*/ 	.short	0x0018
        /*0024*/ 	.byte	0x00, 0xf0, 0x21, 0x00


	//----- nvinfo : EIATTR_KPARAM_INFO
	.align		4
.L_11:
        /*0028*/ 	.byte	0x04, 0x17
        /*002a*/ 	.short	(.L_13 - .L_12)
.L_12:
        /*002c*/ 	.word	0x00000000
        /*0030*/ 	.short	0x0002
        /*0032*/ 	.short	0x0010
        /*0034*/ 	.byte	0x00, 0xf5, 0x21, 0x00


	//----- nvinfo : EIATTR_KPARAM_INFO
	.align		4
.L_13:
        /*0038*/ 	.byte	0x04, 0x17
        /*003a*/ 	.short	(.L_15 - .L_14)
.L_14:
        /*003c*/ 	.word	0x00000000
        /*0040*/ 	.short	0x0001
        /*0042*/ 	.short	0x0008
        /*0044*/ 	.byte	0x00, 0xf5, 0x21, 0x00


	//----- nvinfo : EIATTR_KPARAM_INFO
	.align		4
.L_15:
        /*0048*/ 	.byte	0x04, 0x17
        /*004a*/ 	.short	(.L_17 - .L_16)
.L_16:
        /*004c*/ 	.word	0x00000000
        /*0050*/ 	.short	0x0000
        /*0052*/ 	.short	0x0000
        /*0054*/ 	.byte	0x00, 0xf5, 0x21, 0x00


	//----- nvinfo : EIATTR_SPARSE_MMA_MASK
	.align		4
.L_17:
        /*0058*/ 	.byte	0x03, 0x50
        /*005a*/ 	.short	0x0000


	//----- nvinfo : EIATTR_MAXREG_COUNT
	.align		4
        /*005c*/ 	.byte	0x03, 0x1b
        /*005e*/ 	.short	0x00ff


	//----- nvinfo : EIATTR_NUM_BARRIERS
	.align		4
        /*0060*/ 	.byte	0x02, 0x4c
        /*0062*/ 	.byte	0x01
	.zero		1


	//----- nvinfo : EIATTR_MERCURY_ISA_VERSION
	.align		4
        /*0064*/ 	.byte	0x03, 0x5f
        /*0066*/ 	.short	0x0101


	//----- nvinfo : EIATTR_VRC_CTA_INIT_COUNT
	.align		4
        /*0068*/ 	.byte	0x02, 0x4a
	.zero		1
	.zero		1


	//----- nvinfo : EIATTR_EXIT_INSTR_OFFSETS
	.align		4
        /*006c*/ 	.byte	0x04, 0x1c
        /*006e*/ 	.short	(.L_19 - .L_18)


	//   ....[0]....
.L_18:
        /*0070*/ 	.word	0x00000300


	//   ....[1]....
        /*0074*/ 	.word	0x00000960


	//----- nvinfo : EIATTR_CRS_STACK_SIZE
	.align		4
.L_19:
        /*0078*/ 	.byte	0x04, 0x1e
        /*007a*/ 	.short	(.L_21 - .L_20)
.L_20:
        /*007c*/ 	.word	0x00000000


	//----- nvinfo : EIATTR_CBANK_PARAM_SIZE
	.align		4
.L_21:
        /*0080*/ 	.byte	0x03, 0x19
        /*0082*/ 	.short	0x0028


	//----- nvinfo : EIATTR_PARAM_CBANK
	.align		4
        /*0084*/ 	.byte	0x04, 0x0a
        /*0086*/ 	.short	(.L_23 - .L_22)
	.align		4
.L_22:
        /*0088*/ 	.word	index@(.nv.constant0._Z13convolution1dPKiS0_Pimm)
        /*008c*/ 	.short	0x0380
        /*008e*/ 	.short	0x0028


	//----- nvinfo : EIATTR_SW_WAR
	.align		4
.L_23:
        /*0090*/ 	.byte	0x04, 0x36
        /*0092*/ 	.short	(.L_25 - .L_24)
.L_24:
        /*0094*/ 	.word	0x00000008
.L_25:


//--------------------- .nv.callgraph             --------------------------
	.section	.nv.callgraph,"",@"SHT_CUDA_CALLGRAPH"
	.align	4
	.sectionentsize	8
	.align		4
        /*0000*/ 	.word	0x00000000
	.align		4
        /*0004*/ 	.word	0xffffffff
	.align		4
        /*0008*/ 	.word	0x00000000
	.align		4
        /*000c*/ 	.word	0xfffffffe
	.align		4
        /*0010*/ 	.word	0x00000000
	.align		4
        /*0014*/ 	.word	0xfffffffd
	.align		4
        /*0018*/ 	.word	0x00000000
	.align		4
        /*001c*/ 	.word	0xfffffffc


//--------------------- .text._Z13convolution1dPKiS0_Pimm --------------------------
	.section	.text._Z13convolution1dPKiS0_Pimm,"ax",@progbits
	.align	128
        .global         _Z13convolution1dPKiS0_Pimm
        .type           _Z13convolution1dPKiS0_Pimm,@function
        .size           _Z13convolution1dPKiS0_Pimm,(.L_x_8 - _Z13convolution1dPKiS0_Pimm)
        .other          _Z13convolution1dPKiS0_Pimm,@"STO_CUDA_ENTRY STV_DEFAULT"
_Z13convolution1dPKiS0_Pimm:
.text._Z13convolution1dPKiS0_Pimm:
[----:B------:R-:W-:Y:S01]  /*0000*/  LDC R1, c[0x0][0x37c] ;  /* 0x0000df00ff017b82 */ /* 0x000fe20000000800 */
[----:B------:R-:W0:Y:S07]  /*0010*/  S2R R0, SR_TID.X ;  /* 0x0000000000007919 */ /* 0x000e2e0000002100 */
[----:B------:R-:W0:Y:S01]  /*0020*/  S2UR UR4, SR_CTAID.X ;  /* 0x00000000000479c3 */ /* 0x000e220000002500 */
[----:B------:R-:W1:Y:S07]  /*0030*/  LDCU.64 UR6, c[0x0][0x398] ;  /* 0x00007300ff0677ac */ /* 0x000e6e0008000a00 */
[----:B------:R-:W0:Y:S08]  /*0040*/  LDC R12, c[0x0][0x360] ;  /* 0x0000d800ff0c7b82 */ /* 0x000e300000000800 */
[----:B------:R-:W2:Y:S08]  /*0050*/  LDC R3, c[0x0][0x3a0] ;  /* 0x0000e800ff037b82 */ /* 0x000eb00000000800 */
[----:B------:R-:W3:Y:S01]  /*0060*/  LDC R4, c[0x0][0x3a4] ;  /* 0x0000e900ff047b82 */ /* 0x000ee20000000800 */
[----:B0-----:R-:W-:Y:S01]  /*0070*/  IMAD R2, R12, UR4, R0 ;  /* 0x000000040c027c24 */ /* 0x001fe2000f8e0200 */
[----:B------:R-:W0:Y:S04]  /*0080*/  LDCU.64 UR4, c[0x0][0x358] ;  /* 0x00006b00ff0477ac */ /* 0x000e280008000a00 */
[----:B-1----:R-:W-:-:S02]  /*0090*/  ISETP.GE.U32.AND P0, PT, R2, UR6, PT ;  /* 0x0000000602007c0c */ /* 0x002fc4000bf06070 */
[----:B--2---:R-:W-:Y:S02]  /*00a0*/  ISETP.GE.U32.AND P1, PT, R0, R3, PT ;  /* 0x000000030000720c */ /* 0x004fe40003f26070 */
[----:B------:R-:W-:Y:S02]  /*00b0*/  ISETP.GE.U32.AND.EX P0, PT, RZ, UR7, PT, P0 ;  /* 0x00000007ff007c0c */ /* 0x000fe4000bf06100 */
[----:B---3--:R-:W-:-:S11]  /*00c0*/  ISETP.GE.U32.AND.EX P1, PT, RZ, R4, PT, P1 ;  /* 0x00000004ff00720c */ /* 0x008fd60003f26110 */
[----:B------:R-:W1:Y:S08]  /*00d0*/  @!P0 LDC.64 R8, c[0x0][0x380] ;  /* 0x0000e000ff088b82 */ /* 0x000e700000000a00 */
[----:B------:R-:W2:Y:S01]  /*00e0*/  @!P1 LDC.64 R10, c[0x0][0x388] ;  /* 0x0000e200ff0a9b82 */ /* 0x000ea20000000a00 */
[----:B-1----:R-:W-:-:S04]  /*00f0*/  @!P0 LEA R8, P2, R2, R8, 0x2 ;  /* 0x0000000802088211 */ /* 0x002fc800078410ff */
[----:B------:R-:W-:Y:S02]  /*0100*/  @!P0 LEA.HI.X R9, R2, R9, RZ, 0x2, P2 ;  /* 0x0000000902098211 */ /* 0x000fe400010f14ff */
[----:B--2---:R-:W-:-:S03]  /*0110*/  @!P1 LEA R10, P3, R0, R10, 0x2 ;  /* 0x0000000a000a9211 */ /* 0x004fc600078610ff */
[----:B0-----:R-:W2:Y:S01]  /*0120*/  @!P0 LDG.E R8, desc[UR4][R8.64] ;  /* 0x0000000408088981 */ /* 0x001ea2000c1e1900 */
[----:B------:R-:W-:-:S05]  /*0130*/  @!P1 LEA.HI.X R11, R0, R11, RZ, 0x2, P3 ;  /* 0x0000000b000b9211 */ /* 0x000fca00018f14ff */
[----:B------:R-:W3:Y:S01]  /*0140*/  @!P1 LDG.E R10, desc[UR4][R10.64] ;  /* 0x000000040a0a9981 */ /* 0x000ee2000c1e1900 */
[----:B------:R-:W0:Y:S01]  /*0150*/  S2R R6, SR_CgaCtaId ;  /* 0x0000000000067919 */ /* 0x000e220000008800 */
[----:B------:R-:W-:-:S04]  /*0160*/  MOV R5, 0x400 ;  /* 0x0000040000057802 */ /* 0x000fc80000000f00 */
[----:B0-----:R-:W-:Y:S01]  /*0170*/  LEA R5, R6, R5, 0x18 ;  /* 0x0000000506057211 */ /* 0x001fe200078ec0ff */
[----:B------:R-:W-:-:S04]  /*0180*/  IMAD.IADD R6, R12, 0x1, R3 ;  /* 0x000000010c067824 */ /* 0x000fc800078e0203 */
[--C-:B------:R-:W-:Y:S02]  /*0190*/  IMAD R7, R6, 0x4, R5.reuse ;  /* 0x0000000406077824 */ /* 0x100fe400078e0205 */
[C---:B------:R-:W-:Y:S02]  /*01a0*/  @!P0 IMAD R13, R0.reuse, 0x4, R5 ;  /* 0x00000004000d8824 */ /* 0x040fe400078e0205 */
[----:B------:R-:W-:Y:S01]  /*01b0*/  @!P1 IMAD R15, R0, 0x4, R7 ;  /* 0x00000004000f9824 */ /* 0x000fe200078e0207 */
[----:B------:R-:W-:Y:S02]  /*01c0*/  BSSY.RECONVERGENT B0, `(.L_x_0) ;  /* 0x0000012000007945 */ /* 0x000fe40003800200 */
[----:B--2---:R0:W-:Y:S04]  /*01d0*/  @!P0 STS [R13], R8 ;  /* 0x000000080d008388 */ /* 0x0041e80000000800 */
[----:B---3--:R0:W-:Y:S01]  /*01e0*/  @!P1 STS [R15], R10 ;  /* 0x0000000a0f009388 */ /* 0x0081e20000000800 */
[----:B------:R-:W-:Y:S05]  /*01f0*/  @!P1 BRA `(.L_x_1) ;  /* 0x0000000000389947 */ /* 0x000fea0003800000 */
[C---:B------:R-:W-:Y:S01]  /*0200*/  IMAD.SHL.U32 R9, R3.reuse, 0x2, RZ ;  /* 0x0000000203097824 */ /* 0x040fe200078e00ff */
[----:B------:R-:W-:-:S04]  /*0210*/  SHF.L.U64.HI R6, R3, 0x1, R4 ;  /* 0x0000000103067819 */ /* 0x000fc80000010204 */
[----:B------:R-:W-:-:S04]  /*0220*/  ISETP.GT.U32.AND P1, PT, R9, R0, PT ;  /* 0x000000000900720c */ /* 0x000fc80003f24070 */
[----:B------:R-:W-:-:S13]  /*0230*/  ISETP.GT.U32.AND.EX P1, PT, R6, RZ, PT, P1 ;  /* 0x000000ff0600720c */ /* 0x000fda0003f24110 */
[----:B------:R-:W-:Y:S05]  /*0240*/  @!P1 BRA `(.L_x_1) ;  /* 0x0000000000249947 */ /* 0x000fea0003800000 */
[----:B------:R-:W0:Y:S01]  /*0250*/  LDCU.64 UR6, c[0x0][0x380] ;  /* 0x00007000ff0677ac */ /* 0x000e220008000a00 */
[----:B------:R-:W-:-:S04]  /*0260*/  IADD3 R6, P1, P2, R2, -R3, R12 ;  /* 0x8000000302067210 */ /* 0x000fc80007a3e00c */
[----:B------:R-:W-:Y:S02]  /*0270*/  IADD3.X R9, PT, PT, RZ, ~R4, RZ, P1, P2 ;  /* 0x80000004ff097210 */ /* 0x000fe40000fe44ff */
[----:B0-----:R-:W-:-:S04]  /*0280*/  LEA R8, P1, R6, UR6, 0x2 ;  /* 0x0000000606087c11 */ /* 0x001fc8000f8210ff */
[----:B------:R-:W-:-:S05]  /*0290*/  LEA.HI.X R9, R6, UR7, R9, 0x2, P1 ;  /* 0x0000000706097c11 */ /* 0x000fca00088f1409 */
[----:B------:R-:W2:Y:S01]  /*02a0*/  LDG.E R8, desc[UR4][R8.64] ;  /* 0x0000000408087981 */ /* 0x000ea2000c1e1900 */
[----:B------:R-:W-:-:S05]  /*02b0*/  IADD3 R6, PT, PT, R12, -R3, R0 ;  /* 0x800000030c067210 */ /* 0x000fca0007ffe000 */
[----:B------:R-:W-:-:S05]  /*02c0*/  IMAD R11, R6, 0x4, R5 ;  /* 0x00000004060b7824 */ /* 0x000fca00078e0205 */
[----:B--2---:R1:W-:Y:S02]  /*02d0*/  STS [R11], R8 ;  /* 0x000000080b007388 */ /* 0x0043e40000000800 */
.L_x_1:
[----:B------:R-:W-:Y:S05]  /*02e0*/  BSYNC.RECONVERGENT B0 ;  /* 0x0000000000007941 */ /* 0x000fea0003800200 */
.L_x_0:
[----:B------:R-:W-:Y:S06]  /*02f0*/  BAR.SYNC.DEFER_BLOCKING 0x0 ;  /* 0x0000000000007b1d */ /* 0x000fec0000010000 */
[----:B------:R-:W-:Y:S05]  /*0300*/  @P0 EXIT ;  /* 0x000000000000094d */ /* 0x000fea0003800000 */
[----:B------:R-:W-:Y:S01]  /*0310*/  ISETP.NE.U32.AND P0, PT, R3, RZ, PT ;  /* 0x000000ff0300720c */ /* 0x000fe20003f05070 */
[----:B------:R-:W-:-:S03]  /*0320*/  IMAD.MOV.U32 R19, RZ, RZ, RZ ;  /* 0x000000ffff137224 */ /* 0x000fc600078e00ff */
[----:B------:R-:W-:-:S13]  /*0330*/  ISETP.NE.AND.EX P0, PT, R4, RZ, PT, P0 ;  /* 0x000000ff0400720c */ /* 0x000fda0003f05300 */
[----:B------:R-:W-:Y:S05]  /*0340*/  @!P0 BRA `(.L_x_2) ;  /* 0x0000000400748947 */ /* 0x000fea0003800000 */
[C---:B------:R-:W-:Y:S01]  /*0350*/  ISETP.GE.U32.AND P1, PT, R3.reuse, 0x8, PT ;  /* 0x000000080300780c */ /* 0x040fe20003f26070 */
[----:B------:R-:W-:Y:S01]  /*0360*/  IMAD.MOV.U32 R19, RZ, RZ, RZ ;  /* 0x000000ffff137224 */ /* 0x000fe200078e00ff */
[----:B------:R-:W-:Y:S01]  /*0370*/  LOP3.LUT R25, R3, 0x7, RZ, 0xc0, !PT ;  /* 0x0000000703197812 */ /* 0x000fe200078ec0ff */
[----:B------:R-:W-:Y:S01]  /*0380*/  IMAD.MOV.U32 R6, RZ, RZ, RZ ;  /* 0x000000ffff067224 */ /* 0x000fe200078e00ff */
[----:B------:R-:W-:Y:S02]  /*0390*/  ISETP.GE.U32.AND.EX P1, PT, R4, RZ, PT, P1 ;  /* 0x000000ff0400720c */ /* 0x000fe40003f26110 */
[----:B------:R-:W-:-:S04]  /*03a0*/  ISETP.NE.U32.AND P0, PT, R25, RZ, PT ;  /* 0x000000ff1900720c */ /* 0x000fc80003f05070 */
[----:B------:R-:W-:-:S07]  /*03b0*/  ISETP.NE.AND.EX P0, PT, RZ, RZ, PT, P0 ;  /* 0x000000ffff00720c */ /* 0x000fce0003f05300 */
[----:B------:R-:W-:Y:S06]  /*03c0*/  @!P1 BRA `(.L_x_3) ;  /* 0x00000000009c9947 */ /* 0x000fec0003800000 */
[----:B------:R-:W1:Y:S01]  /*03d0*/  LDCU UR6, c[0x0][0x3a4] ;  /* 0x00007480ff0677ac */ /* 0x000e620008000800 */
[----:B------:R-:W-:Y:S01]  /*03e0*/  LOP3.LUT R6, R3, 0xfffffff8, RZ, 0xc0, !PT ;  /* 0xfffffff803067812 */ /* 0x000fe200078ec0ff */
[----:B------:R-:W-:Y:S02]  /*03f0*/  IMAD R9, R0, 0x4, R5 ;  /* 0x0000000400097824 */ /* 0x000fe400078e0205 */
[----:B------:R-:W-:Y:S02]  /*0400*/  VIADD R4, R7, 0x10 ;  /* 0x0000001007047836 */ /* 0x000fe40000000000 */
[----:B------:R-:W-:Y:S02]  /*0410*/  IMAD.MOV.U32 R19, RZ, RZ, RZ ;  /* 0x000000ffff137224 */ /* 0x000fe400078e00ff */
[----:B------:R-:W-:Y:S02]  /*0420*/  VIADD R9, R9, 0x10 ;  /* 0x0000001009097836 */ /* 0x000fe40000000000 */
[----:B0-----:R-:W-:Y:S01]  /*0430*/  IMAD.MOV.U32 R10, RZ, RZ, R6 ;  /* 0x000000ffff0a7224 */ /* 0x001fe200078e0006 */
[----:B-1----:R-:W-:-:S07]  /*0440*/  MOV R8, UR6 ;  /* 0x0000000600087c02 */ /* 0x002fce0008000f00 */
.L_x_4:
[----:B------:R-:W-:Y:S01]  /*0450*/  LDS R20, [R9+-0x10] ;  /* 0xfffff00009147984 */ /* 0x000fe20000000800 */
[----:B------:R-:W-:-:S03]  /*0460*/  IADD3 R10, P1, PT, R10, -0x8, RZ ;  /* 0xfffffff80a0a7810 */ /* 0x000fc60007f3e0ff */
[----:B------:R-:W0:Y:S01]  /*0470*/  LDS R21, [R4+-0x10] ;  /* 0xfffff00004157984 */ /* 0x000e220000000800 */
[----:B------:R-:W-:Y:S02]  /*0480*/  IADD3.X R8, PT, PT, R8, -0x1, RZ, P1, !PT ;  /* 0xffffffff08087810 */ /* 0x000fe40000ffe4ff */
[----:B------:R-:W-:Y:S01]  /*0490*/  ISETP.NE.U32.AND P1, PT, R10, RZ, PT ;  /* 0x000000ff0a00720c */ /* 0x000fe20003f25070 */
[----:B------:R-:W-:Y:S03]  /*04a0*/  LDS R24, [R9+-0xc] ;  /* 0xfffff40009187984 */ /* 0x000fe60000000800 */
[----:B------:R-:W-:Y:S01]  /*04b0*/  ISETP.NE.AND.EX P1, PT, R8, RZ, PT, P1 ;  /* 0x000000ff0800720c */ /* 0x000fe20003f25310 */
[----:B------:R-:W1:Y:S04]  /*04c0*/  LDS R26, [R4+-0xc] ;  /* 0xfffff400041a7984 */ /* 0x000e680000000800 */
[----:B------:R-:W-:Y:S04]  /*04d0*/  LDS R17, [R9+-0x8] ;  /* 0xfffff80009117984 */ /* 0x000fe80000000800 */
[----:B------:R-:W2:Y:S04]  /*04e0*/  LDS R18, [R4+-0x8] ;  /* 0xfffff80004127984 */ /* 0x000ea80000000800 */
[----:B------:R-:W-:Y:S04]  /*04f0*/  LDS R15, [R9+-0x4] ;  /* 0xfffffc00090f7984 */ /* 0x000fe80000000800 */
[----:B------:R-:W3:Y:S04]  /*0500*/  LDS R16, [R4+-0x4] ;  /* 0xfffffc0004107984 */ /* 0x000ee80000000800 */
[----:B------:R-:W-:Y:S04]  /*0510*/  LDS R13, [R9] ;  /* 0x00000000090d7984 */ /* 0x000fe80000000800 */
[----:B------:R-:W4:Y:S04]  /*0520*/  LDS R14, [R4] ;  /* 0x00000000040e7984 */ /* 0x000f280000000800 */
[----:B------:R-:W-:Y:S04]  /*0530*/  LDS R11, [R9+0x4] ;  /* 0x00000400090b7984 */ /* 0x000fe80000000800 */
[----:B------:R-:W5:Y:S01]  /*0540*/  LDS R12, [R4+0x4] ;  /* 0x00000400040c7984 */ /* 0x000f620000000800 */
[----:B0-----:R-:W-:-:S03]  /*0550*/  IMAD R23, R20, R21, R19 ;  /* 0x0000001514177224 */ /* 0x001fc600078e0213 */
[----:B------:R-:W-:Y:S04]  /*0560*/  LDS R21, [R9+0x8] ;  /* 0x0000080009157984 */ /* 0x000fe80000000800 */
[----:B------:R-:W0:Y:S01]  /*0570*/  LDS R22, [R4+0x8] ;  /* 0x0000080004167984 */ /* 0x000e220000000800 */
[----:B-1----:R-:W-:-:S03]  /*0580*/  IMAD R23, R24, R26, R23 ;  /* 0x0000001a18177224 */ /* 0x002fc600078e0217 */
[----:B------:R1:W-:Y:S04]  /*0590*/  LDS R19, [R9+0xc] ;  /* 0x00000c0009137984 */ /* 0x0003e80000000800 */
[----:B------:R3:W0:Y:S01]  /*05a0*/  LDS R20, [R4+0xc] ;  /* 0x00000c0004147984 */ /* 0x0006220000000800 */
[----:B--2---:R-:W-:Y:S02]  /*05b0*/  IMAD R17, R17, R18, R23 ;  /* 0x0000001211117224 */ /* 0x004fe400078e0217 */
[----:B-1----:R-:W-:Y:S02]  /*05c0*/  VIADD R9, R9, 0x20 ;  /* 0x0000002009097836 */ /* 0x002fe40000000000 */
[----:B---3--:R-:W-:Y:S02]  /*05d0*/  IMAD R15, R15, R16, R17 ;  /* 0x000000100f0f7224 */ /* 0x008fe400078e0211 */
[----:B------:R-:W-:-:S02]  /*05e0*/  VIADD R4, R4, 0x20 ;  /* 0x0000002004047836 */ /* 0x000fc40000000000 */
[----:B----4-:R-:W-:-:S04]  /*05f0*/  IMAD R13, R13, R14, R15 ;  /* 0x0000000e0d0d7224 */ /* 0x010fc800078e020f */
[----:B-----5:R-:W-:-:S04]  /*0600*/  IMAD R11, R11, R12, R13 ;  /* 0x0000000c0b0b7224 */ /* 0x020fc800078e020d */
[----:B0-----:R-:W-:-:S04]  /*0610*/  IMAD R11, R21, R22, R11 ;  /* 0x00000016150b7224 */ /* 0x001fc800078e020b */
[----:B------:R-:W-:Y:S01]  /*0620*/  IMAD R19, R19, R20, R11 ;  /* 0x0000001413137224 */ /* 0x000fe200078e020b */
[----:B------:R-:W-:Y:S06]  /*0630*/  @P1 BRA `(.L_x_4) ;  /* 0xfffffffc00841947 */ /* 0x000fec000383ffff */
.L_x_3:
[----:B------:R-:W-:Y:S05]  /*0640*/  @!P0 BRA `(.L_x_2) ;  /* 0x0000000000b48947 */ /* 0x000fea0003800000 */
[----:B------:R-:W-:Y:S02]  /*0650*/  ISETP.GE.U32.AND P0, PT, R25, 0x4, PT ;  /* 0x000000041900780c */ /* 0x000fe40003f06070 */
[----:B------:R-:W-:Y:S02]  /*0660*/  LOP3.LUT R17, R3, 0x3, RZ, 0xc0, !PT ;  /* 0x0000000303117812 */ /* 0x000fe400078ec0ff */
[----:B------:R-:W-:Y:S02]  /*0670*/  ISETP.GE.U32.AND.EX P0, PT, RZ, RZ, PT, P0 ;  /* 0x000000ffff00720c */ /* 0x000fe40003f06100 */
[----:B------:R-:W-:-:S04]  /*0680*/  ISETP.NE.U32.AND P1, PT, R17, RZ, PT ;  /* 0x000000ff1100720c */ /* 0x000fc80003f25070 */
[----:B------:R-:W-:-:S07]  /*0690*/  ISETP.NE.AND.EX P1, PT, RZ, RZ, PT, P1 ;  /* 0x000000ffff00720c */ /* 0x000fce0003f25310 */
[----:B------:R-:W-:Y:S06]  /*06a0*/  @!P0 BRA `(.L_x_5) ;  /* 0x0000000000408947 */ /* 0x000fec0003800000 */
[----:B------:R-:W-:Y:S02]  /*06b0*/  IMAD.IADD R4, R0, 0x1, R6 ;  /* 0x0000000100047824 */ /* 0x000fe400078e0206 */
[----:B------:R-:W-:Y:S02]  /*06c0*/  IMAD R9, R6, 0x4, R7 ;  /* 0x0000000406097824 */ /* 0x000fe400078e0207 */
[----:B------:R-:W-:Y:S02]  /*06d0*/  IMAD R4, R4, 0x4, R5 ;  /* 0x0000000404047824 */ /* 0x000fe400078e0205 */
[----:B------:R-:W-:Y:S01]  /*06e0*/  VIADD R6, R6, 0x4 ;  /* 0x0000000406067836 */ /* 0x000fe20000000000 */
[----:B0-----:R-:W-:Y:S04]  /*06f0*/  LDS R10, [R9] ;  /* 0x00000000090a7984 */ /* 0x001fe80000000800 */
[----:B-1----:R-:W0:Y:S04]  /*0700*/  LDS R8, [R4] ;  /* 0x0000000004087984 */ /* 0x002e280000000800 */
[----:B------:R-:W-:Y:S04]  /*0710*/  LDS R12, [R9+0x4] ;  /* 0x00000400090c7984 */ /* 0x000fe80000000800 */
[----:B------:R-:W1:Y:S04]  /*0720*/  LDS R11, [R4+0x4] ;  /* 0x00000400040b7984 */ /* 0x000e680000000800 */
[----:B------:R-:W-:Y:S04]  /*0730*/  LDS R14, [R9+0x8] ;  /* 0x00000800090e7984 */ /* 0x000fe80000000800 */
[----:B------:R-:W2:Y:S04]  /*0740*/  LDS R13, [R4+0x8] ;  /* 0x00000800040d7984 */ /* 0x000ea80000000800 */
[----:B------:R-:W-:Y:S04]  /*0750*/  LDS R16, [R9+0xc] ;  /* 0x00000c0009107984 */ /* 0x000fe80000000800 */
[----:B------:R-:W3:Y:S01]  /*0760*/  LDS R15, [R4+0xc] ;  /* 0x00000c00040f7984 */ /* 0x000ee20000000800 */
[----:B0-----:R-:W-:-:S04]  /*0770*/  IMAD R8, R8, R10, R19 ;  /* 0x0000000a08087224 */ /* 0x001fc800078e0213 */
[----:B-1----:R-:W-:-:S04]  /*0780*/  IMAD R8, R11, R12, R8 ;  /* 0x0000000c0b087224 */ /* 0x002fc800078e0208 */
[----:B--2---:R-:W-:-:S04]  /*0790*/  IMAD R8, R13, R14, R8 ;  /* 0x0000000e0d087224 */ /* 0x004fc800078e0208 */
[----:B---3--:R-:W-:-:S07]  /*07a0*/  IMAD R19, R15, R16, R8 ;  /* 0x000000100f137224 */ /* 0x008fce00078e0208 */
.L_x_5:
[----:B------:R-:W-:Y:S05]  /*07b0*/  @!P1 BRA `(.L_x_2) ;  /* 0x0000000000589947 */ /* 0x000fea0003800000 */
[----:B------:R-:W-:Y:S02]  /*07c0*/  ISETP.NE.U32.AND P0, PT, R17, 0x1, PT ;  /* 0x000000011100780c */ /* 0x000fe40003f05070 */
[----:B------:R-:W-:Y:S02]  /*07d0*/  LOP3.LUT R3, R3, 0x1, RZ, 0xc0, !PT ;  /* 0x0000000103037812 */ /* 0x000fe400078ec0ff */
[----:B------:R-:W-:Y:S02]  /*07e0*/  ISETP.NE.AND.EX P0, PT, RZ, RZ, PT, P0 ;  /* 0x000000ffff00720c */ /* 0x000fe40003f05300 */
[----:B------:R-:W-:-:S04]  /*07f0*/  ISETP.NE.U32.AND P1, PT, R3, 0x1, PT ;  /* 0x000000010300780c */ /* 0x000fc80003f25070 */
[----:B------:R-:W-:-:S07]  /*0800*/  ISETP.NE.U32.AND.EX P1, PT, RZ, RZ, PT, P1 ;  /* 0x000000ffff00720c */ /* 0x000fce0003f25110 */
[----:B------:R-:W-:Y:S06]  /*0810*/  @!P0 BRA `(.L_x_6) ;  /* 0x0000000000288947 */ /* 0x000fec0003800000 */
[----:B------:R-:W-:Y:S01]  /*0820*/  IMAD.IADD R4, R0, 0x1, R6 ;  /* 0x0000000100047824 */ /* 0x000fe200078e0206 */
[C---:B------:R-:W-:Y:S01]  /*0830*/  LEA R3, R6.reuse, R7, 0x2 ;  /* 0x0000000706037211 */ /* 0x040fe200078e10ff */
[----:B------:R-:W-:Y:S02]  /*0840*/  VIADD R6, R6, 0x2 ;  /* 0x0000000206067836 */ /* 0x000fe40000000000 */
[----:B------:R-:W-:Y:S02]  /*0850*/  IMAD R4, R4, 0x4, R5 ;  /* 0x0000000404047824 */ /* 0x000fe400078e0205 */
[----:B------:R-:W-:Y:S04]  /*0860*/  LDS R9, [R3] ;  /* 0x0000000003097984 */ /* 0x000fe80000000800 */
[----:B01----:R-:W0:Y:S04]  /*0870*/  LDS R8, [R4] ;  /* 0x0000000004087984 */ /* 0x003e280000000800 */
[----:B------:R-:W-:Y:S04]  /*0880*/  LDS R10, [R3+0x4] ;  /* 0x00000400030a7984 */ /* 0x000fe80000000800 */
[----:B------:R-:W1:Y:S01]  /*0890*/  LDS R11, [R4+0x4] ;  /* 0x00000400040b7984 */ /* 0x000e620000000800 */
[----:B0-----:R-:W-:-:S04]  /*08a0*/  IMAD R8, R8, R9, R19 ;  /* 0x0000000908087224 */ /* 0x001fc800078e0213 */
[----:B-1----:R-:W-:-:S07]  /*08b0*/  IMAD R19, R11, R10, R8 ;  /* 0x0000000a0b137224 */ /* 0x002fce00078e0208 */
.L_x_6:
[----:B------:R-:W-:Y:S02]  /*08c0*/  @!P1 IMAD.IADD R0, R0, 0x1, R6 ;  /* 0x0000000100009824 */ /* 0x000fe400078e0206 */
[----:B------:R-:W-:Y:S02]  /*08d0*/  @!P1 IMAD R6, R6, 0x4, R7 ;  /* 0x0000000406069824 */ /* 0x000fe400078e0207 */
[----:B------:R-:W-:-:S04]  /*08e0*/  @!P1 IMAD R0, R0, 0x4, R5 ;  /* 0x0000000400009824 */ /* 0x000fc800078e0205 */
[----:B------:R-:W-:Y:S04]  /*08f0*/  @!P1 LDS R6, [R6] ;  /* 0x0000000006069984 */ /* 0x000fe80000000800 */
[----:B------:R-:W2:Y:S02]  /*0900*/  @!P1 LDS R0, [R0] ;  /* 0x0000000000009984 */ /* 0x000ea40000000800 */
[----:B--2---:R-:W-:-:S07]  /*0910*/  @!P1 IMAD R19, R0, R6, R19 ;  /* 0x0000000600139224 */ /* 0x004fce00078e0213 */
.L_x_2:
[----:B------:R-:W2:Y:S02]  /*0920*/  LDCU.64 UR6, c[0x0][0x390] ;  /* 0x00007200ff0677ac */ /* 0x000ea40008000a00 */
[----:B--2---:R-:W-:-:S04]  /*0930*/  LEA R4, P0, R2, UR6, 0x2 ;  /* 0x0000000602047c11 */ /* 0x004fc8000f8010ff */
[----:B------:R-:W-:-:S05]  /*0940*/  LEA.HI.X R5, R2, UR7, RZ, 0x2, P0 ;  /* 0x0000000702057c11 */ /* 0x000fca00080f14ff */
[----:B------:R-:W-:Y:S01]  /*0950*/  STG.E desc[UR4][R4.64], R19 ;  /* 0x0000001304007986 */ /* 0x000fe2000c101904 */
[----:B------:R-:W-:Y:S05]  /*0960*/  EXIT ;  /* 0x000000000000794d */ /* 0x000fea0003800000 */
.L_x_7:
[----:B------:R-:W-:-:S00]  /*0970*/  BRA `(.L_x_7) ;  /* 0xfffffffc00fc7947 */ /* 0x000fc0000383ffff */
[----:B------:R-:W-:-:S00]  /*0980*/  NOP ;  /* 0x0000000000007918 */ /* 0x000fc00000000000 */
[----:B------:R-:W-:-:S00]  /*0990*/  NOP ;  /* 0x0000000000007918 */ /* 0x000fc00000000000 */
[----:B------:R-:W-:-:S00]  /*09a0*/  NOP ;  /* 0x0000000000007918 */ /* 0x000fc00000000000 */
[----:B------:R-:W-:-:S00]  /*09b0*/  NOP ;  /* 0x0000000000007918 */ /* 0x000fc00000000000 */
[----:B------:R-:W-:-:S00]  /*09c0*/  NOP ;  /* 0x0000000000007918 */ /* 0x000fc00000000000 */
[----:B------:R-:W-:-:S00]  /*09d0*/  NOP ;  /* 0x0000000000007918 */ /* 0x000fc00000000000 */
[----:B------:R-:W-:-:S00]  /*09e0*/  NOP ;  /* 0x0000000000007918 */ /* 0x000fc00000000000 */
[----:B------:R-:W-:-:S00]  /*09f0*/  NOP ;  /* 0x0000000000007918 */ /* 0x000fc00000000000 */
.L_x_8:


//--------------------- .nv.shared._Z13convolution1dPKiS0_Pimm --------------------------
	.section	.nv.shared._Z13convolution1dPKiS0_Pimm,"aw",@nobits
	.sectionflags	@""
	.align	16
	.zero		1024


//--------------------- .nv.shared.reserved.0     --------------------------
	.section	.nv.shared.reserved.0,"aw",@nobits
	.weak		__nv_reservedSMEM_offset_0_alias
	.size		__nv_reservedSMEM_offset_0_alias, 0, 64
	.other		__nv_reservedSMEM_offset_0_alias,@"STO_CUDA_RESERVED_SHARED STV_DEFAULT"
__nv_reservedSMEM_offset_0_alias:
	.zero		0
	.zero		64


//--------------------- .nv.constant0._Z13convolution1dPKiS0_Pimm --------------------------
	.section	.nv.constant0._Z13convolution1dPKiS0_Pimm,"a",@progbits
	.sectionflags	@""
	.align	4
.nv.constant0._Z13convolution1dPKiS0_Pimm:
	.zero		936


//--------------------- SYMBOLS --------------------------

	.type		.nv.reservedSmem.offset0,@object
	.size		.nv.reservedSmem.offset0,0x4
	.type		.nv.reservedSmem.cap,@object
	.size		.nv.reservedSmem.cap,0x4
